//
// Generated by NVIDIA NVVM Compiler
//
// Compiler Build ID: CL-36424714
// Cuda compilation tools, release 13.0, V13.0.88
// Based on NVVM 20.0.0
//

.version 9.0
.target sm_100
.address_size 64

	// .globl	_Z15transposeSharedPKiPiii
.extern .shared .align 16 .b8 tile[];

.visible .entry _Z15transposeSharedPKiPiii(
	.param .u64 .ptr .align 1 _Z15transposeSharedPKiPiii_param_0,
	.param .u64 .ptr .align 1 _Z15transposeSharedPKiPiii_param_1,
	.param .u32 _Z15transposeSharedPKiPiii_param_2,
	.param .u32 _Z15transposeSharedPKiPiii_param_3
)
{
	.reg .pred 	%p<7>;
	.reg .b32 	%r<28>;
	.reg .b64 	%rd<9>;

	ld.param.u64 	%rd1, [_Z15transposeSharedPKiPiii_param_0];
	ld.param.u64 	%rd2, [_Z15transposeSharedPKiPiii_param_1];
	ld.param.u32 	%r10, [_Z15transposeSharedPKiPiii_param_2];
	ld.param.u32 	%r11, [_Z15transposeSharedPKiPiii_param_3];
	mov.u32 	%r1, %ntid.x;
	mov.u32 	%r12, %ntid.y;
	mov.u32 	%r2, %tid.x;
	mov.u32 	%r3, %tid.y;
	mov.u32 	%r13, %ctaid.y;
	mul.lo.s32 	%r4, %r13, %r12;
	add.s32 	%r5, %r4, %r3;
	mov.u32 	%r14, %ctaid.x;
	mul.lo.s32 	%r6, %r14, %r1;
	add.s32 	%r7, %r6, %r2;
	setp.ge.s32 	%p1, %r5, %r10;
	setp.ge.s32 	%p2, %r7, %r11;
	or.pred  	%p3, %p1, %p2;
	@%p3 bra 	$L__BB0_2;
	cvta.to.global.u64 	%rd3, %rd1;
	mad.lo.s32 	%r15, %r11, %r5, %r7;
	mul.wide.s32 	%rd4, %r15, 4;
	add.s64 	%rd5, %rd3, %rd4;
	ld.global.u32 	%r16, [%rd5];
	mad.lo.s32 	%r17, %r3, %r1, %r2;
	shl.b32 	%r18, %r17, 2;
	mov.u32 	%r19, tile;
	add.s32 	%r20, %r19, %r18;
	st.shared.u32 	[%r20], %r16;
$L__BB0_2:
	bar.sync 	0;
	add.s32 	%r8, %r6, %r3;
	add.s32 	%r9, %r4, %r2;
	setp.ge.s32 	%p4, %r8, %r11;
	setp.ge.s32 	%p5, %r9, %r10;
	or.pred  	%p6, %p4, %p5;
	@%p6 bra 	$L__BB0_4;
	mad.lo.s32 	%r22, %r2, %r1, %r3;
	shl.b32 	%r23, %r22, 2;
	mov.u32 	%r24, tile;
	add.s32 	%r25, %r24, %r23;
	ld.shared.u32 	%r26, [%r25];
	mad.lo.s32 	%r27, %r10, %r8, %r9;
	cvta.to.global.u64 	%rd6, %rd2;
	mul.wide.s32 	%rd7, %r27, 4;
	add.s64 	%rd8, %rd6, %rd7;
	st.global.u32 	[%rd8], %r26;
$L__BB0_4:
	ret;

}


// ===== COMPILED SASS (sm_100) =====

	.target	sm_100

	.elftype	@"ET_EXEC"


//--------------------- .note.nv.tkinfo           --------------------------
	.section	.note.nv.tkinfo,"",@"SHT_NOTE"
	.sectionflags	@"SHF_NOTE_NV_TKINFO"
	.tkinfo
        /*0018*/ 	.word	0x00000002
        /*0030*/ 	.string	""
        /*0030*/ 	.string	"ptxas"
        /*0030*/ 	.string	"Cuda compilation tools, release 13.0, V13.0.88"
        /*0030*/ 	.string	"Build cuda_13.0.r13.0/compiler.36424714_0"
        /*0030*/ 	.string	"-arch sm_100 -m 64 "



//--------------------- .note.nv.cuinfo           --------------------------
	.section	.note.nv.cuinfo,"",@"SHT_NOTE"
	.sectionflags	@"SHF_NOTE_NV_CUINFO"
        /*0018*/ 	.short	0x0002
        /*001a*/ 	.short	0x0064
        /*001c*/ 	.short	0x0082
	.zero		2


//--------------------- .nv.info                  --------------------------
	.section	.nv.info,"",@"SHT_CUDA_INFO"
	.align	4


	//----- nvinfo : EIATTR_REGCOUNT
	.align		4
        /*0000*/ 	.byte	0x04, 0x2f
        /*0002*/ 	.short	(.L_1 - .L_0)
	.align		4
.L_0:
        /*0004*/ 	.word	index@(_Z15transposeSharedPKiPiii)
        /*0008*/ 	.word	0x0000000c


	//----- nvinfo : EIATTR_FRAME_SIZE
	.align		4
.L_1:
        /*000c*/ 	.byte	0x04, 0x11
        /*000e*/ 	.short	(.L_3 - .L_2)
	.align		4
.L_2:
        /*0010*/ 	.word	index@(_Z15transposeSharedPKiPiii)
        /*0014*/ 	.word	0x00000000


	//----- nvinfo : EIATTR_MIN_STACK_SIZE
	.align		4
.L_3:
        /*0018*/ 	.byte	0x04, 0x12
        /*001a*/ 	.short	(.L_5 - .L_4)
	.align		4
.L_4:
        /*001c*/ 	.word	index@(_Z15transposeSharedPKiPiii)
        /*0020*/ 	.word	0x00000000
.L_5:


//--------------------- .nv.compat                --------------------------
	.section	.nv.compat,"",@"SHT_CUDA_COMPAT_INFO"
	.align	4
        /*0000*/ 	.byte	0x02, 0x09, 0x00, 0x00, 0x02, 0x02, 0x01, 0x00, 0x02, 0x05, 0x05, 0x00, 0x03, 0x07, 0x01, 0x01
        /*0010*/ 	.byte	0x02, 0x03, 0x00, 0x00, 0x02, 0x06, 0x01, 0x00, 0x04, 0x0b, 0x08, 0x00, 0x09, 0x00, 0x00, 0x00
        /*0020*/ 	.byte	0x00, 0x00, 0x00, 0x00


//--------------------- .nv.info._Z15transposeSharedPKiPiii --------------------------
	.section	.nv.info._Z15transposeSharedPKiPiii,"",@"SHT_CUDA_INFO"
	.sectionflags	@""
	.align	4


	//----- nvinfo : EIATTR_CUDA_API_VERSION
	.align		4
        /*0000*/ 	.byte	0x04, 0x37
        /*0002*/ 	.short	(.L_7 - .L_6)
.L_6:
        /*0004*/ 	.word	0x00000082


	//----- nvinfo : EIATTR_KPARAM_INFO
	.align		4
.L_7:
        /*0008*/ 	.byte	0x04, 0x17
        /*000a*/ 	.short	(.L_9 - .L_8)
.L_8:
        /*000c*/ 	.word	0x00000000
        /*0010*/ 	.short	0x0003
        /*0012*/ 	.short	0x0014
        /*0014*/ 	.byte	0x00, 0xf0, 0x11, 0x00


	//----- nvinfo : EIATTR_KPARAM_INFO
	.align		4
.L_9:
        /*0018*/ 	.byte	0x04, 0x17
        /*001a*/ 	.short	(.L_11 - .L_10)
.L_10:
        /*001c*/ 	.word	0x00000000
        /*0020*/ 	.short	0x0002
        /*0022*/ 	.short	0x0010
        /*0024*/ 	.byte	0x00, 0xf0, 0x11, 0x00


	//----- nvinfo : EIATTR_KPARAM_INFO
	.align		4
.L_11:
        /*0028*/ 	.byte	0x04, 0x17
        /*002a*/ 	.short	(.L_13 - .L_12)
.L_12:
        /*002c*/ 	.word	0x00000000
        /*0030*/ 	.short	0x0001
        /*0032*/ 	.short	0x0008
        /*0034*/ 	.byte	0x00, 0xf5, 0x21, 0x00


	//----- nvinfo : EIATTR_KPARAM_INFO
	.align		4
.L_13:
        /*0038*/ 	.byte	0x04, 0x17
        /*003a*/ 	.short	(.L_15 - .L_14)
.L_14:
        /*003c*/ 	.word	0x00000000
        /*0040*/ 	.short	0x0000
        /*0042*/ 	.short	0x0000
        /*0044*/ 	.byte	0x00, 0xf5, 0x21, 0x00


	//----- nvinfo : EIATTR_SPARSE_MMA_MASK
	.align		4
.L_15:
        /*0048*/ 	.byte	0x03, 0x50
        /*004a*/ 	.short	0x0000


	//----- nvinfo : EIATTR_MAXREG_COUNT
	.align		4
        /*004c*/ 	.byte	0x03, 0x1b
        /*004e*/ 	.short	0x00ff


	//----- nvinfo : EIATTR_NUM_BARRIERS
	.align		4
        /*0050*/ 	.byte	0x02, 0x4c
        /*0052*/ 	.byte	0x01
	.zero		1


	//----- nvinfo : EIATTR_MERCURY_ISA_VERSION
	.align		4
        /*0054*/ 	.byte	0x03, 0x5f
        /*0056*/ 	.short	0x0101


	//----- nvinfo : EIATTR_VRC_CTA_INIT_COUNT
	.align		4
        /*0058*/ 	.byte	0x02, 0x4a
	.zero		1
	.zero		1


	//----- nvinfo : EIATTR_EXIT_INSTR_OFFSETS
	.align		4
        /*005c*/ 	.byte	0x04, 0x1c
        /*005e*/ 	.short	(.L_17 - .L_16)


	//   ....[0]....
.L_16:
        /*0060*/ 	.word	0x000001e0


	//   ....[1]....
        /*0064*/ 	.word	0x00000290


	//----- nvinfo : EIATTR_CBANK_PARAM_SIZE
	.align		4
.L_17:
        /*0068*/ 	.byte	0x03, 0x19
        /*006a*/ 	.short	0x0018


	//----- nvinfo : EIATTR_PARAM_CBANK
	.align		4
        /*006c*/ 	.byte	0x04, 0x0a
        /*006e*/ 	.short	(.L_19 - .L_18)
	.align		4
.L_18:
        /*0070*/ 	.word	index@(.nv.constant0._Z15transposeSharedPKiPiii)
        /*0074*/ 	.short	0x0380
        /*0076*/ 	.short	0x0018


	//----- nvinfo : EIATTR_SW_WAR
	.align		4
.L_19:
        /*0078*/ 	.byte	0x04, 0x36
        /*007a*/ 	.short	(.L_21 - .L_20)
.L_20:
        /*007c*/ 	.word	0x00000008
.L_21:


//--------------------- .nv.callgraph             --------------------------
	.section	.nv.callgraph,"",@"SHT_CUDA_CALLGRAPH"
	.align	4
	.sectionentsize	8
	.align		4
        /*0000*/ 	.word	0x00000000
	.align		4
        /*0004*/ 	.word	0xffffffff
	.align		4
        /*0008*/ 	.word	0x00000000
	.align		4
        /*000c*/ 	.word	0xfffffffe
	.align		4
        /*0010*/ 	.word	0x00000000
	.align		4
        /*0014*/ 	.word	0xfffffffd
	.align		4
        /*0018*/ 	.word	0x00000000
	.align		4
        /*001c*/ 	.word	0xfffffffc


//--------------------- .text._Z15transposeSharedPKiPiii --------------------------
	.section	.text._Z15transposeSharedPKiPiii,"ax",@progbits
	.align	128
        .global         _Z15transposeSharedPKiPiii
        .type           _Z15transposeSharedPKiPiii,@function
        .size           _Z15transposeSharedPKiPiii,(.L_x_1 - _Z15transposeSharedPKiPiii)
        .other          _Z15transposeSharedPKiPiii,@"STO_CUDA_ENTRY STV_DEFAULT"
_Z15transposeSharedPKiPiii:
.text._Z15transposeSharedPKiPiii:
[----:B------:R-:W-:Y:S01]  /*0000*/  LDC R1, c[0x0][0x37c] ;  /* 0x0000df00ff017b82 */ /* 0x000fe20000000800 */
[----:B------:R-:W0:Y:S07]  /*0010*/  S2R R8, SR_TID.X ;  /* 0x0000000000087919 */ /* 0x000e2e0000002100 */
[----:B------:R-:W1:Y:S01]  /*0020*/  S2UR UR5, SR_CTAID.X ;  /* 0x00000000000579c3 */ /* 0x000e620000002500 */
[----:B------:R-:W1:Y:S01]  /*0030*/  LDCU UR8, c[0x0][0x360] ;  /* 0x00006c00ff0877ac */ /* 0x000e620008000800 */
[----:B------:R-:W2:Y:S01]  /*0040*/  S2R R9, SR_TID.Y ;  /* 0x0000000000097919 */ /* 0x000ea20000002200 */
[----:B------:R-:W3:Y:S05]  /*0050*/  LDCU UR4, c[0x0][0x364] ;  /* 0x00006c80ff0477ac */ /* 0x000eea0008000800 */
[----:B------:R-:W3:Y:S01]  /*0060*/  S2UR UR6, SR_CTAID.Y ;  /* 0x00000000000679c3 */ /* 0x000ee20000002600 */
[----:B------:R-:W4:Y:S01]  /*0070*/  LDCU.64 UR10, c[0x0][0x390] ;  /* 0x00007200ff0a77ac */ /* 0x000f220008000a00 */
[----:B-1----:R-:W-:-:S06]  /*0080*/  UIMAD UR5, UR8, UR5, URZ ;  /* 0x00000005080572a4 */ /* 0x002fcc000f8e02ff */
[----:B0-----:R-:W-:Y:S01]  /*0090*/  VIADD R5, R8, UR5 ;  /* 0x0000000508057c36 */ /* 0x001fe20008000000 */
[----:B---3--:R-:W-:Y:S01]  /*00a0*/  UIMAD UR4, UR4, UR6, URZ ;  /* 0x00000006040472a4 */ /* 0x008fe2000f8e02ff */
[----:B------:R-:W0:Y:S03]  /*00b0*/  LDCU.64 UR6, c[0x0][0x358] ;  /* 0x00006b00ff0677ac */ /* 0x000e260008000a00 */
[----:B----4-:R-:W-:Y:S02]  /*00c0*/  ISETP.GE.AND P0, PT, R5, UR11, PT ;  /* 0x0000000b05007c0c */ /* 0x010fe4000bf06270 */
[----:B--2---:R-:W-:-:S04]  /*00d0*/  IADD3 R0, PT, PT, R9, UR4, RZ ;  /* 0x0000000409007c10 */ /* 0x004fc8000fffe0ff */
[----:B------:R-:W-:-:S13]  /*00e0*/  ISETP.GE.OR P0, PT, R0, UR10, P0 ;  /* 0x0000000a00007c0c */ /* 0x000fda0008706670 */
[----:B------:R-:W1:Y:S01]  /*00f0*/  @!P0 LDC.64 R2, c[0x0][0x380] ;  /* 0x0000e000ff028b82 */ /* 0x000e620000000a00 */
[----:B------:R-:W-:-:S04]  /*0100*/  @!P0 IMAD R5, R0, UR11, R5 ;  /* 0x0000000b00058c24 */ /* 0x000fc8000f8e0205 */
[----:B-1----:R-:W-:-:S06]  /*0110*/  @!P0 IMAD.WIDE R2, R5, 0x4, R2 ;  /* 0x0000000405028825 */ /* 0x002fcc00078e0202 */
[----:B0-----:R-:W2:Y:S01]  /*0120*/  @!P0 LDG.E R2, desc[UR6][R2.64] ;  /* 0x0000000602028981 */ /* 0x001ea2000c1e1900 */
[----:B------:R-:W-:Y:S01]  /*0130*/  @!P0 MOV R4, 0x400 ;  /* 0x0000040000048802 */ /* 0x000fe20000000f00 */
[C---:B------:R-:W-:Y:S01]  /*0140*/  @!P0 IMAD R0, R9.reuse, UR8, R8 ;  /* 0x0000000809008c24 */ /* 0x040fe2000f8e0208 */
[----:B------:R-:W-:Y:S01]  /*0150*/  IADD3 R6, PT, PT, R9, UR5, RZ ;  /* 0x0000000509067c10 */ /* 0x000fe2000fffe0ff */
[----:B------:R-:W0:Y:S01]  /*0160*/  @!P0 S2R R5, SR_CgaCtaId ;  /* 0x0000000000058919 */ /* 0x000e220000008800 */
[----:B------:R-:W-:-:S05]  /*0170*/  VIADD R7, R8, UR4 ;  /* 0x0000000408077c36 */ /* 0x000fca0008000000 */
[----:B------:R-:W-:-:S04]  /*0180*/  ISETP.GE.AND P1, PT, R7, UR10, PT ;  /* 0x0000000a07007c0c */ /* 0x000fc8000bf26270 */
[----:B------:R-:W-:Y:S02]  /*0190*/  ISETP.GE.OR P1, PT, R6, UR11, P1 ;  /* 0x0000000b06007c0c */ /* 0x000fe40008f26670 */
[----:B0-----:R-:W-:-:S05]  /*01a0*/  @!P0 LEA R5, R5, R4, 0x18 ;  /* 0x0000000405058211 */ /* 0x001fca00078ec0ff */
[----:B------:R-:W-:-:S05]  /*01b0*/  @!P0 IMAD R5, R0, 0x4, R5 ;  /* 0x0000000400058824 */ /* 0x000fca00078e0205 */
[----:B--2---:R0:W-:Y:S01]  /*01c0*/  @!P0 STS [R5], R2 ;  /* 0x0000000205008388 */ /* 0x0041e20000000800 */
[----:B------:R-:W-:Y:S06]  /*01d0*/  BAR.SYNC.DEFER_BLOCKING 0x0 ;  /* 0x0000000000007b1d */ /* 0x000fec0000010000 */
[----:B------:R-:W-:Y:S05]  /*01e0*/  @P1 EXIT ;  /* 0x000000000000194d */ /* 0x000fea0003800000 */
[----:B------:R-:W1:Y:S01]  /*01f0*/  S2UR UR5, SR_CgaCtaId ;  /* 0x00000000000579c3 */ /* 0x000e620000008800 */
[----:B------:R-:W-:Y:S01]  /*0200*/  UMOV UR4, 0x400 ;  /* 0x0000040000047882 */ /* 0x000fe20000000000 */
[----:B------:R-:W-:Y:S02]  /*0210*/  IMAD R0, R8, UR8, R9 ;  /* 0x0000000808007c24 */ /* 0x000fe4000f8e0209 */
[----:B------:R-:W-:-:S04]  /*0220*/  IMAD R7, R6, UR10, R7 ;  /* 0x0000000a06077c24 */ /* 0x000fc8000f8e0207 */
[----:B0-----:R-:W0:Y:S01]  /*0230*/  LDC.64 R2, c[0x0][0x388] ;  /* 0x0000e200ff027b82 */ /* 0x001e220000000a00 */
[----:B-1----:R-:W-:-:S06]  /*0240*/  ULEA UR4, UR5, UR4, 0x18 ;  /* 0x0000000405047291 */ /* 0x002fcc000f8ec0ff */
[----:B------:R-:W-:Y:S01]  /*0250*/  LEA R0, R0, UR4, 0x2 ;  /* 0x0000000400007c11 */ /* 0x000fe2000f8e10ff */
[----:B0-----:R-:W-:-:S04]  /*0260*/  IMAD.WIDE R2, R7, 0x4, R2 ;  /* 0x0000000407027825 */ /* 0x001fc800078e0202 */
[----:B------:R-:W0:Y:S04]  /*0270*/  LDS R5, [R0] ;  /* 0x0000000000057984 */ /* 0x000e280000000800 */
[----:B0-----:R-:W-:Y:S01]  /*0280*/  STG.E desc[UR6][R2.64], R5 ;  /* 0x0000000502007986 */ /* 0x001fe2000c101906 */
[----:B------:R-:W-:Y:S05]  /*0290*/  EXIT ;  /* 0x000000000000794d */ /* 0x000fea0003800000 */
.L_x_0:
[----:B------:R-:W-:-:S00]  /*02a0*/  BRA `(.L_x_0) ;  /* 0xfffffffc00fc7947 */ /* 0x000fc0000383ffff */
[----:B------:R-:W-:-:S00]  /*02b0*/  NOP ;  /* 0x0000000000007918 */ /* 0x000fc00000000000 */
        /* <DEDUP_REMOVED lines=12> */
.L_x_1:


//--------------------- .nv.shared._Z15transposeSharedPKiPiii --------------------------
	.section	.nv.shared._Z15transposeSharedPKiPiii,"aw",@nobits
	.sectionflags	@""
	.align	16
	.zero		1024


//--------------------- .nv.shared.reserved.0     --------------------------
	.section	.nv.shared.reserved.0,"aw",@nobits
	.weak		__nv_reservedSMEM_offset_0_alias
	.size		__nv_reservedSMEM_offset_0_alias, 0, 64
	.other		__nv_reservedSMEM_offset_0_alias,@"STO_CUDA_RESERVED_SHARED STV_DEFAULT"
__nv_reservedSMEM_offset_0_alias:
	.zero		0
	.zero		64


//--------------------- .nv.constant0._Z15transposeSharedPKiPiii --------------------------
	.section	.nv.constant0._Z15transposeSharedPKiPiii,"a",@progbits
	.sectionflags	@""
	.align	4
.nv.constant0._Z15transposeSharedPKiPiii:
	.zero		920


//--------------------- SYMBOLS --------------------------

	.type		.nv.reservedSmem.offset0,@object
	.size		.nv.reservedSmem.offset0,0x4
	.type		.nv.reservedSmem.cap,@object
	.size		.nv.reservedSmem.cap,0x4
